//
// Generated by NVIDIA NVVM Compiler
//
// Compiler Build ID: CL-36424714
// Cuda compilation tools, release 13.0, V13.0.88
// Based on NVVM 20.0.0
//

.version 9.0
.target sm_100
.address_size 64

	// .globl	_Z7computefffifffffff
.extern .func  (.param .b32 func_retval0) vprintf
(
	.param .b64 vprintf_param_0,
	.param .b64 vprintf_param_1
)
;
.global .align 1 .b8 $str[7] = {37, 46, 49, 55, 103, 10};

.visible .entry _Z7computefffifffffff(
	.param .f32 _Z7computefffifffffff_param_0,
	.param .f32 _Z7computefffifffffff_param_1,
	.param .f32 _Z7computefffifffffff_param_2,
	.param .u32 _Z7computefffifffffff_param_3,
	.param .f32 _Z7computefffifffffff_param_4,
	.param .f32 _Z7computefffifffffff_param_5,
	.param .f32 _Z7computefffifffffff_param_6,
	.param .f32 _Z7computefffifffffff_param_7,
	.param .f32 _Z7computefffifffffff_param_8,
	.param .f32 _Z7computefffifffffff_param_9,
	.param .f32 _Z7computefffifffffff_param_10
)
{
	.local .align 8 .b8 	__local_depot0[8];
	.reg .b64 	%SP;
	.reg .b64 	%SPL;
	.reg .pred 	%p<7>;
	.reg .b32 	%r<8>;
	.reg .b32 	%f<51>;
	.reg .b64 	%rd<5>;
	.reg .b64 	%fd<2>;

	mov.u64 	%SPL, __local_depot0;
	cvta.local.u64 	%SP, %SPL;
	ld.param.f32 	%f50, [_Z7computefffifffffff_param_0];
	ld.param.f32 	%f5, [_Z7computefffifffffff_param_1];
	ld.param.f32 	%f6, [_Z7computefffifffffff_param_2];
	ld.param.u32 	%r1, [_Z7computefffifffffff_param_3];
	ld.param.f32 	%f7, [_Z7computefffifffffff_param_4];
	ld.param.f32 	%f8, [_Z7computefffifffffff_param_5];
	ld.param.f32 	%f9, [_Z7computefffifffffff_param_6];
	ld.param.f32 	%f10, [_Z7computefffifffffff_param_7];
	ld.param.f32 	%f11, [_Z7computefffifffffff_param_8];
	ld.param.f32 	%f12, [_Z7computefffifffffff_param_9];
	ld.param.f32 	%f13, [_Z7computefffifffffff_param_10];
	setp.geu.f32 	%p1, %f50, 0f1BF2A6EA;
	@%p1 bra 	$L__BB0_4;
	mul.f32 	%f14, %f5, 0f5A42103D;
	div.rn.f32 	%f15, %f14, %f6;
	div.rn.f32 	%f16, %f15, 0f80000000;
	setp.ltu.f32 	%p2, %f50, %f16;
	@%p2 bra 	$L__BB0_4;
	mul.f32 	%f17, %f7, 0f8580E739;
	sub.f32 	%f18, %f17, %f8;
	sub.f32 	%f19, %f11, %f12;
	add.f32 	%f20, %f10, %f19;
	add.f32 	%f21, %f9, %f20;
	fma.rn.f32 	%f50, %f21, 0f8000004A, %f18;
	setp.lt.s32 	%p3, %r1, 1;
	@%p3 bra 	$L__BB0_4;
	add.f32 	%f22, %f13, 0f962DDB2C;
	mov.f32 	%f23, 0f2DAC794A;
	sub.f32 	%f24, %f23, %f22;
	setp.lt.f32 	%p4, %f24, 0f00800000;
	mul.f32 	%f25, %f24, 0f4B000000;
	selp.f32 	%f26, %f25, %f24, %p4;
	selp.f32 	%f27, 0fC1B80000, 0f00000000, %p4;
	mov.b32 	%r2, %f26;
	add.s32 	%r3, %r2, -1059760811;
	and.b32  	%r4, %r3, -8388608;
	sub.s32 	%r5, %r2, %r4;
	mov.b32 	%f28, %r5;
	cvt.rn.f32.s32 	%f29, %r4;
	fma.rn.f32 	%f30, %f29, 0f34000000, %f27;
	add.f32 	%f31, %f28, 0fBF800000;
	fma.rn.f32 	%f32, %f31, 0fBE055027, 0f3E1039F6;
	fma.rn.f32 	%f33, %f32, %f31, 0fBDF8CDCC;
	fma.rn.f32 	%f34, %f33, %f31, 0f3E0F2955;
	fma.rn.f32 	%f35, %f34, %f31, 0fBE2AD8B9;
	fma.rn.f32 	%f36, %f35, %f31, 0f3E4CED0B;
	fma.rn.f32 	%f37, %f36, %f31, 0fBE7FFF22;
	fma.rn.f32 	%f38, %f37, %f31, 0f3EAAAA78;
	fma.rn.f32 	%f39, %f38, %f31, 0fBF000000;
	mul.f32 	%f40, %f31, %f39;
	fma.rn.f32 	%f41, %f40, %f31, %f31;
	fma.rn.f32 	%f42, %f30, 0f3F317218, %f41;
	setp.gt.u32 	%p5, %r2, 2139095039;
	fma.rn.f32 	%f43, %f26, 0f7F800000, 0f7F800000;
	selp.f32 	%f44, %f43, %f42, %p5;
	setp.eq.f32 	%p6, %f26, 0f00000000;
	mul.f32 	%f45, %f44, 0f3EDE5BD9;
	mul.f32 	%f46, %f45, 0f787410F0;
	mov.f32 	%f47, 0f8416264C;
	div.rn.f32 	%f48, %f47, %f46;
	add.f32 	%f49, %f48, 0f00000000;
	selp.f32 	%f50, 0f00000000, %f49, %p6;
$L__BB0_4:
	add.u64 	%rd1, %SP, 0;
	add.u64 	%rd2, %SPL, 0;
	cvt.f64.f32 	%fd1, %f50;
	st.local.f64 	[%rd2], %fd1;
	mov.u64 	%rd3, $str;
	cvta.global.u64 	%rd4, %rd3;
	{ // callseq 0, 0
	.param .b64 param0;
	st.param.b64 	[param0], %rd4;
	.param .b64 param1;
	st.param.b64 	[param1], %rd1;
	.param .b32 retval0;
	call.uni (retval0), 
	vprintf, 
	(
	param0, 
	param1
	);
	ld.param.b32 	%r6, [retval0];
	} // callseq 0
	ret;

}


// ===== COMPILED SASS (sm_100) =====

	.target	sm_100

	.elftype	@"ET_EXEC"


//--------------------- .note.nv.tkinfo           --------------------------
	.section	.note.nv.tkinfo,"",@"SHT_NOTE"
	.sectionflags	@"SHF_NOTE_NV_TKINFO"
	.tkinfo
        /*0018*/ 	.word	0x00000002
        /*0030*/ 	.string	""
        /*0030*/ 	.string	"ptxas"
        /*0030*/ 	.string	"Cuda compilation tools, release 13.0, V13.0.88"
        /*0030*/ 	.string	"Build cuda_13.0.r13.0/compiler.36424714_0"
        /*0030*/ 	.string	"-arch sm_100 -m 64 "



//--------------------- .note.nv.cuinfo           --------------------------
	.section	.note.nv.cuinfo,"",@"SHT_NOTE"
	.sectionflags	@"SHF_NOTE_NV_CUINFO"
        /*0018*/ 	.short	0x0002
        /*001a*/ 	.short	0x0064
        /*001c*/ 	.short	0x0082
	.zero		2


//--------------------- .nv.info                  --------------------------
	.section	.nv.info,"",@"SHT_CUDA_INFO"
	.align	4


	//----- nvinfo : EIATTR_REGCOUNT
	.align		4
        /*0000*/ 	.byte	0x04, 0x2f
        /*0002*/ 	.short	(.L_2 - .L_1)
	.align		4
.L_1:
        /*0004*/ 	.word	index@(_Z7computefffifffffff)
        /*0008*/ 	.word	0x00000018


	//----- nvinfo : EIATTR_FRAME_SIZE
	.align		4
.L_2:
        /*000c*/ 	.byte	0x04, 0x11
        /*000e*/ 	.short	(.L_4 - .L_3)
	.align		4
.L_3:
        /*0010*/ 	.word	index@($__internal_0_$__cuda_sm3x_div_rn_noftz_f32_slowpath)
        /*0014*/ 	.word	0x00000008


	//----- nvinfo : EIATTR_FRAME_SIZE
	.align		4
.L_4:
        /*0018*/ 	.byte	0x04, 0x11
        /*001a*/ 	.short	(.L_6 - .L_5)
	.align		4
.L_5:
        /*001c*/ 	.word	index@(_Z7computefffifffffff)
        /*0020*/ 	.word	0x00000008


	//----- nvinfo : EIATTR_MIN_STACK_SIZE
	.align		4
.L_6:
        /*0024*/ 	.byte	0x04, 0x12
        /*0026*/ 	.short	(.L_8 - .L_7)
	.align		4
.L_7:
        /*0028*/ 	.word	index@(_Z7computefffifffffff)
        /*002c*/ 	.word	0x00000008
.L_8:


//--------------------- .nv.compat                --------------------------
	.section	.nv.compat,"",@"SHT_CUDA_COMPAT_INFO"
	.align	4
        /*0000*/ 	.byte	0x02, 0x09, 0x00, 0x00, 0x02, 0x02, 0x01, 0x00, 0x02, 0x05, 0x05, 0x00, 0x03, 0x07, 0x01, 0x01
        /*0010*/ 	.byte	0x02, 0x03, 0x00, 0x00, 0x02, 0x06, 0x01, 0x00, 0x04, 0x0b, 0x08, 0x00, 0x01, 0x00, 0x00, 0x00
        /*0020*/ 	.byte	0x00, 0x00, 0x00, 0x00


//--------------------- .nv.info._Z7computefffifffffff --------------------------
	.section	.nv.info._Z7computefffifffffff,"",@"SHT_CUDA_INFO"
	.sectionflags	@""
	.align	4


	//----- nvinfo : EIATTR_CUDA_API_VERSION
	.align		4
        /*0000*/ 	.byte	0x04, 0x37
        /*0002*/ 	.short	(.L_10 - .L_9)
.L_9:
        /*0004*/ 	.word	0x00000082


	//----- nvinfo : EIATTR_KPARAM_INFO
	.align		4
.L_10:
        /*0008*/ 	.byte	0x04, 0x17
        /*000a*/ 	.short	(.L_12 - .L_11)
.L_11:
        /*000c*/ 	.word	0x00000000
        /*0010*/ 	.short	0x000a
        /*0012*/ 	.short	0x0028
        /*0014*/ 	.byte	0x00, 0xf0, 0x11, 0x00


	//----- nvinfo : EIATTR_KPARAM_INFO
	.align		4
.L_12:
        /*0018*/ 	.byte	0x04, 0x17
        /*001a*/ 	.short	(.L_14 - .L_13)
.L_13:
        /*001c*/ 	.word	0x00000000
        /*0020*/ 	.short	0x0009
        /*0022*/ 	.short	0x0024
        /*0024*/ 	.byte	0x00, 0xf0, 0x11, 0x00


	//----- nvinfo : EIATTR_KPARAM_INFO
	.align		4
.L_14:
        /*0028*/ 	.byte	0x04, 0x17
        /*002a*/ 	.short	(.L_16 - .L_15)
.L_15:
        /*002c*/ 	.word	0x00000000
        /*0030*/ 	.short	0x0008
        /*0032*/ 	.short	0x0020
        /*0034*/ 	.byte	0x00, 0xf0, 0x11, 0x00


	//----- nvinfo : EIATTR_KPARAM_INFO
	.align		4
.L_16:
        /*0038*/ 	.byte	0x04, 0x17
        /*003a*/ 	.short	(.L_18 - .L_17)
.L_17:
        /*003c*/ 	.word	0x00000000
        /*0040*/ 	.short	0x0007
        /*0042*/ 	.short	0x001c
        /*0044*/ 	.byte	0x00, 0xf0, 0x11, 0x00


	//----- nvinfo : EIATTR_KPARAM_INFO
	.align		4
.L_18:
        /*0048*/ 	.byte	0x04, 0x17
        /*004a*/ 	.short	(.L_20 - .L_19)
.L_19:
        /*004c*/ 	.word	0x00000000
        /*0050*/ 	.short	0x0006
        /*0052*/ 	.short	0x0018
        /*0054*/ 	.byte	0x00, 0xf0, 0x11, 0x00


	//----- nvinfo : EIATTR_KPARAM_INFO
	.align		4
.L_20:
        /*0058*/ 	.byte	0x04, 0x17
        /*005a*/ 	.short	(.L_22 - .L_21)
.L_21:
        /*005c*/ 	.word	0x00000000
        /*0060*/ 	.short	0x0005
        /*0062*/ 	.short	0x0014
        /*0064*/ 	.byte	0x00, 0xf0, 0x11, 0x00


	//----- nvinfo : EIATTR_KPARAM_INFO
	.align		4
.L_22:
        /*0068*/ 	.byte	0x04, 0x17
        /*006a*/ 	.short	(.L_24 - .L_23)
.L_23:
        /*006c*/ 	.word	0x00000000
        /*0070*/ 	.short	0x0004
        /*0072*/ 	.short	0x0010
        /*0074*/ 	.byte	0x00, 0xf0, 0x11, 0x00


	//----- nvinfo : EIATTR_KPARAM_INFO
	.align		4
.L_24:
        /*0078*/ 	.byte	0x04, 0x17
        /*007a*/ 	.short	(.L_26 - .L_25)
.L_25:
        /*007c*/ 	.word	0x00000000
        /*0080*/ 	.short	0x0003
        /*0082*/ 	.short	0x000c
        /*0084*/ 	.byte	0x00, 0xf0, 0x11, 0x00


	//----- nvinfo : EIATTR_KPARAM_INFO
	.align		4
.L_26:
        /*0088*/ 	.byte	0x04, 0x17
        /*008a*/ 	.short	(.L_28 - .L_27)
.L_27:
        /*008c*/ 	.word	0x00000000
        /*0090*/ 	.short	0x0002
        /*0092*/ 	.short	0x0008
        /*0094*/ 	.byte	0x00, 0xf0, 0x11, 0x00


	//----- nvinfo : EIATTR_KPARAM_INFO
	.align		4
.L_28:
        /*0098*/ 	.byte	0x04, 0x17
        /*009a*/ 	.short	(.L_30 - .L_29)
.L_29:
        /*009c*/ 	.word	0x00000000
        /*00a0*/ 	.short	0x0001
        /*00a2*/ 	.short	0x0004
        /*00a4*/ 	.byte	0x00, 0xf0, 0x11, 0x00


	//----- nvinfo : EIATTR_KPARAM_INFO
	.align		4
.L_30:
        /*00a8*/ 	.byte	0x04, 0x17
        /*00aa*/ 	.short	(.L_32 - .L_31)
.L_31:
        /*00ac*/ 	.word	0x00000000
        /*00b0*/ 	.short	0x0000
        /*00b2*/ 	.short	0x0000
        /*00b4*/ 	.byte	0x00, 0xf0, 0x11, 0x00


	//----- nvinfo : EIATTR_SPARSE_MMA_MASK
	.align		4
.L_32:
        /*00b8*/ 	.byte	0x03, 0x50
        /*00ba*/ 	.short	0x0000


	//----- nvinfo : EIATTR_MAXREG_COUNT
	.align		4
        /*00bc*/ 	.byte	0x03, 0x1b
        /*00be*/ 	.short	0x00ff


	//----- nvinfo : EIATTR_EXTERNS
	.align		4
        /*00c0*/ 	.byte	0x04, 0x0f
        /*00c2*/ 	.short	(.L_34 - .L_33)


	//   ....[0]....
	.align		4
.L_33:
        /*00c4*/ 	.word	index@(vprintf)


	//----- nvinfo : EIATTR_MERCURY_ISA_VERSION
	.align		4
.L_34:
        /*00c8*/ 	.byte	0x03, 0x5f
        /*00ca*/ 	.short	0x0101


	//----- nvinfo : EIATTR_VRC_CTA_INIT_COUNT
	.align		4
        /*00cc*/ 	.byte	0x02, 0x4a
	.zero		1
	.zero		1


	//----- nvinfo : EIATTR_SYSCALL_OFFSETS
	.align		4
        /*00d0*/ 	.byte	0x04, 0x46
        /*00d2*/ 	.short	(.L_36 - .L_35)


	//   ....[0]....
.L_35:
        /*00d4*/ 	.word	0x000006a0


	//----- nvinfo : EIATTR_EXIT_INSTR_OFFSETS
	.align		4
.L_36:
        /*00d8*/ 	.byte	0x04, 0x1c
        /*00da*/ 	.short	(.L_38 - .L_37)


	//   ....[0]....
.L_37:
        /*00dc*/ 	.word	0x000006b0


	//----- nvinfo : EIATTR_CRS_STACK_SIZE
	.align		4
.L_38:
        /*00e0*/ 	.byte	0x04, 0x1e
        /*00e2*/ 	.short	(.L_40 - .L_39)
.L_39:
        /*00e4*/ 	.word	0x00000000


	//----- nvinfo : EIATTR_CBANK_PARAM_SIZE
	.align		4
.L_40:
        /*00e8*/ 	.byte	0x03, 0x19
        /*00ea*/ 	.short	0x002c


	//----- nvinfo : EIATTR_PARAM_CBANK
	.align		4
        /*00ec*/ 	.byte	0x04, 0x0a
        /*00ee*/ 	.short	(.L_42 - .L_41)
	.align		4
.L_41:
        /*00f0*/ 	.word	index@(.nv.constant0._Z7computefffifffffff)
        /*00f4*/ 	.short	0x0380
        /*00f6*/ 	.short	0x002c


	//----- nvinfo : EIATTR_SW_WAR
	.align		4
.L_42:
        /*00f8*/ 	.byte	0x04, 0x36
        /*00fa*/ 	.short	(.L_44 - .L_43)
.L_43:
        /*00fc*/ 	.word	0x00000008
.L_44:


//--------------------- .nv.callgraph             --------------------------
	.section	.nv.callgraph,"",@"SHT_CUDA_CALLGRAPH"
	.align	4
	.sectionentsize	8
	.align		4
        /*0000*/ 	.word	0x00000000
	.align		4
        /*0004*/ 	.word	0xffffffff
	.align		4
        /*0008*/ 	.word	index@(_Z7computefffifffffff)
	.align		4
        /*000c*/ 	.word	index@(vprintf)
	.align		4
        /*0010*/ 	.word	0x00000000
	.align		4
        /*0014*/ 	.word	0xfffffffe
	.align		4
        /*0018*/ 	.word	0x00000000
	.align		4
        /*001c*/ 	.word	0xfffffffd
	.align		4
        /*0020*/ 	.word	0x00000000
	.align		4
        /*0024*/ 	.word	0xfffffffc


//--------------------- .nv.constant4             --------------------------
	.section	.nv.constant4,"a",@progbits
	.align	8
	.align		8
.nv.constant4:
        /*0000*/ 	.dword	vprintf
	.align		8
        /*0008*/ 	.dword	$str


//--------------------- .text._Z7computefffifffffff --------------------------
	.section	.text._Z7computefffifffffff,"ax",@progbits
	.align	128
        .global         _Z7computefffifffffff
        .type           _Z7computefffifffffff,@function
        .size           _Z7computefffifffffff,(.L_x_14 - _Z7computefffifffffff)
        .other          _Z7computefffifffffff,@"STO_CUDA_ENTRY STV_DEFAULT"
_Z7computefffifffffff:
.text._Z7computefffifffffff:
[----:B------:R-:W0:Y:S08]  /*0000*/  LDC R1, c[0x0][0x37c] ;  /* 0x0000df00ff017b82 */ /* 0x000e300000000800 */
[----:B------:R-:W1:Y:S01]  /*0010*/  LDC R0, c[0x0][0x380] ;  /* 0x0000e000ff007b82 */ /* 0x000e620000000800 */
[----:B------:R-:W2:Y:S01]  /*0020*/  LDCU UR4, c[0x0][0x2f8] ;  /* 0x00005f00ff0477ac */ /* 0x000ea20008000800 */
[----:B0-----:R-:W-:Y:S01]  /*0030*/  VIADD R1, R1, 0xfffffff8 ;  /* 0xfffffff801017836 */ /* 0x001fe20000000000 */
[----:B------:R-:W0:Y:S01]  /*0040*/  LDCU UR6, c[0x0][0x380] ;  /* 0x00007000ff0677ac */ /* 0x000e220008000800 */
[----:B------:R-:W3:Y:S03]  /*0050*/  LDCU UR5, c[0x0][0x2fc] ;  /* 0x00005f80ff0577ac */ /* 0x000ee60008000800 */
[----:B--2---:R-:W-:-:S02]  /*0060*/  IADD3 R6, P1, PT, R1, UR4, RZ ;  /* 0x0000000401067c10 */ /* 0x004fc4000ff3e0ff */
[----:B-1----:R-:W-:Y:S01]  /*0070*/  FSETP.GEU.AND P0, PT, R0, 4.0143407332302839734e-22, PT ;  /* 0x1bf2a6ea0000780b */ /* 0x002fe20003f0e000 */
[----:B0-----:R-:W-:Y:S01]  /*0080*/  IMAD.U32 R0, RZ, RZ, UR6 ;  /* 0x00000006ff007e24 */ /* 0x001fe2000f8e00ff */
[----:B---3--:R-:W-:-:S11]  /*0090*/  IADD3.X R7, PT, PT, RZ, UR5, RZ, P1, !PT ;  /* 0x00000005ff077c10 */ /* 0x008fd60008ffe4ff */
[----:B------:R-:W-:Y:S05]  /*00a0*/  @P0 BRA `(.L_x_0) ;  /* 0x00000004005c0947 */ /* 0x000fea0003800000 */
[----:B------:R-:W0:Y:S08]  /*00b0*/  LDC R9, c[0x0][0x388] ;  /* 0x0000e200ff097b82 */ /* 0x000e300000000800 */
[----:B------:R-:W1:Y:S01]  /*00c0*/  LDC R2, c[0x0][0x384] ;  /* 0x0000e100ff027b82 */ /* 0x000e620000000800 */
[----:B0-----:R-:W0:Y:S01]  /*00d0*/  MUFU.RCP R3, R9 ;  /* 0x0000000900037308 */ /* 0x001e220000001000 */
[----:B-1----:R-:W-:-:S07]  /*00e0*/  FMUL R2, R2, 1.36559999152291840000e+16 ;  /* 0x5a42103d02027820 */ /* 0x002fce0000400000 */
[----:B------:R-:W1:Y:S01]  /*00f0*/  FCHK P0, R2, R9 ;  /* 0x0000000902007302 */ /* 0x000e620000000000 */
[----:B0-----:R-:W-:-:S04]  /*0100*/  FFMA R4, R3, -R9, 1 ;  /* 0x3f80000003047423 */ /* 0x001fc80000000809 */
[----:B------:R-:W-:-:S04]  /*0110*/  FFMA R3, R3, R4, R3 ;  /* 0x0000000403037223 */ /* 0x000fc80000000003 */
[----:B------:R-:W-:-:S04]  /*0120*/  FFMA R4, R2, R3, RZ ;  /* 0x0000000302047223 */ /* 0x000fc800000000ff */
[----:B------:R-:W-:-:S04]  /*0130*/  FFMA R5, R4, -R9, R2 ;  /* 0x8000000904057223 */ /* 0x000fc80000000002 */
[----:B------:R-:W-:Y:S01]  /*0140*/  FFMA R3, R3, R5, R4 ;  /* 0x0000000503037223 */ /* 0x000fe20000000004 */
[----:B-1----:R-:W-:Y:S06]  /*0150*/  @!P0 BRA `(.L_x_1) ;  /* 0x0000000000108947 */ /* 0x002fec0003800000 */
[----:B------:R-:W0:Y:S01]  /*0160*/  LDC R3, c[0x0][0x388] ;  /* 0x0000e200ff037b82 */ /* 0x000e220000000800 */
[----:B------:R-:W-:-:S07]  /*0170*/  MOV R4, 0x190 ;  /* 0x0000019000047802 */ /* 0x000fce0000000f00 */
[----:B0-----:R-:W-:Y:S05]  /*0180*/  CALL.REL.NOINC `($__internal_0_$__cuda_sm3x_div_rn_noftz_f32_slowpath) ;  /* 0x00000004004c7944 */ /* 0x001fea0003c00000 */
[----:B------:R-:W-:-:S07]  /*0190*/  IMAD.MOV.U32 R3, RZ, RZ, R2 ;  /* 0x000000ffff037224 */ /* 0x000fce00078e0002 */
.L_x_1:
[----:B------:R-:W-:Y:S01]  /*01a0*/  IMAD.MOV.U32 R5, RZ, RZ, 0x7f800000 ;  /* 0x7f800000ff057424 */ /* 0x000fe200078e00ff */
[----:B------:R-:W0:Y:S03]  /*01b0*/  FCHK P0, R3, -RZ ;  /* 0x800000ff03007302 */ /* 0x000e260000000000 */
[----:B------:R-:W-:-:S04]  /*01c0*/  FFMA R2, RZ, -R5, 1 ;  /* 0x3f800000ff027423 */ /* 0x000fc80000000805 */
[----:B------:R-:W-:-:S04]  /*01d0*/  FFMA R2, R2, -R5, -INF ;  /* 0xff80000002027423 */ /* 0x000fc80000000805 */
[----:B------:R-:W-:-:S04]  /*01e0*/  FFMA R4, R2, R3, RZ ;  /* 0x0000000302047223 */ /* 0x000fc800000000ff */
[----:B------:R-:W-:-:S04]  /*01f0*/  FFMA R5, RZ, R4, R3 ;  /* 0x00000004ff057223 */ /* 0x000fc80000000003 */
[----:B------:R-:W-:Y:S01]  /*0200*/  FFMA R2, R2, R5, R4 ;  /* 0x0000000502027223 */ /* 0x000fe20000000004 */
[----:B0-----:R-:W-:Y:S06]  /*0210*/  @!P0 BRA `(.L_x_2) ;  /* 0x0000000000108947 */ /* 0x001fec0003800000 */
[----:B------:R-:W-:Y:S01]  /*0220*/  MOV R2, R3 ;  /* 0x0000000300027202 */ /* 0x000fe20000000f00 */
[----:B------:R-:W-:Y:S01]  /*0230*/  IMAD.MOV.U32 R3, RZ, RZ, -0x80000000 ;  /* 0x80000000ff037424 */ /* 0x000fe200078e00ff */
[----:B------:R-:W-:-:S07]  /*0240*/  MOV R4, 0x260 ;  /* 0x0000026000047802 */ /* 0x000fce0000000f00 */
[----:B------:R-:W-:Y:S05]  /*0250*/  CALL.REL.NOINC `($__internal_0_$__cuda_sm3x_div_rn_noftz_f32_slowpath) ;  /* 0x0000000400187944 */ /* 0x000fea0003c00000 */
.L_x_2:
[----:B------:R-:W0:Y:S02]  /*0260*/  LDCU UR4, c[0x0][0x380] ;  /* 0x00007000ff0477ac */ /* 0x000e240008000800 */
[----:B0-----:R-:W-:-:S13]  /*0270*/  FSETP.GTU.AND P0, PT, R2, UR4, PT ;  /* 0x0000000402007c0b */ /* 0x001fda000bf0c000 */
[----:B------:R-:W-:Y:S05]  /*0280*/  @P0 BRA `(.L_x_0) ;  /* 0x0000000000e40947 */ /* 0x000fea0003800000 */
[----:B------:R-:W0:Y:S01]  /*0290*/  LDC.64 R2, c[0x0][0x3a0] ;  /* 0x0000e800ff027b82 */ /* 0x000e220000000a00 */
[----:B------:R-:W1:Y:S07]  /*02a0*/  LDCU UR4, c[0x0][0x38c] ;  /* 0x00007180ff0477ac */ /* 0x000e6e0008000800 */
[----:B------:R-:W2:Y:S08]  /*02b0*/  LDC.64 R8, c[0x0][0x398] ;  /* 0x0000e600ff087b82 */ /* 0x000eb00000000a00 */
[----:B------:R-:W3:Y:S01]  /*02c0*/  LDC.64 R4, c[0x0][0x390] ;  /* 0x0000e400ff047b82 */ /* 0x000ee20000000a00 */
[----:B-1----:R-:W-:Y:S01]  /*02d0*/  UISETP.GE.AND UP0, UPT, UR4, 0x1, UPT ;  /* 0x000000010400788c */ /* 0x002fe2000bf06270 */
[----:B0-----:R-:W-:-:S04]  /*02e0*/  FADD R0, R2, -R3 ;  /* 0x8000000302007221 */ /* 0x001fc80000000000 */
[----:B--2---:R-:W-:-:S04]  /*02f0*/  FADD R3, R0, R9 ;  /* 0x0000000900037221 */ /* 0x004fc80000000000 */
[----:B------:R-:W-:Y:S01]  /*0300*/  FADD R3, R3, R8 ;  /* 0x0000000803037221 */ /* 0x000fe20000000000 */
[----:B---3--:R-:W-:-:S04]  /*0310*/  FFMA R0, R4, -1.2121999941858973672e-35, -R5 ;  /* 0x8580e73904007823 */ /* 0x008fc80000000805 */
[----:B------:R-:W-:Y:S01]  /*0320*/  FFMA R0, R3, -1.0369608636003646325e-43, R0 ;  /* 0x8000004a03007823 */ /* 0x000fe20000000000 */
[----:B------:R-:W-:Y:S06]  /*0330*/  BRA.U !UP0, `(.L_x_0) ;  /* 0x0000000108b87547 */ /* 0x000fec000b800000 */
[----:B------:R-:W0:Y:S01]  /*0340*/  LDC R2, c[0x0][0x3a8] ;  /* 0x0000ea00ff027b82 */ /* 0x000e220000000800 */
[----:B------:R-:W-:Y:S01]  /*0350*/  IMAD.MOV.U32 R5, RZ, RZ, 0x3e055027 ;  /* 0x3e055027ff057424 */ /* 0x000fe200078e00ff */
[----:B------:R-:W-:Y:S02]  /*0360*/  UMOV UR4, 0x416264c ;  /* 0x0416264c00047882 */ /* 0x000fe40000000000 */
[----:B------:R-:W-:Y:S01]  /*0370*/  MOV R8, UR4 ;  /* 0x0000000400087c02 */ /* 0x000fe20008000f00 */
[----:B0-----:R-:W-:-:S04]  /*0380*/  FADD R2, R2, -1.4043987157655862914e-25 ;  /* 0x962ddb2c02027421 */ /* 0x001fc80000000000 */
[----:B------:R-:W-:-:S05]  /*0390*/  FADD R2, -R2, 1.9607999252047036975e-11 ;  /* 0x2dac794a02027421 */ /* 0x000fca0000000100 */
[----:B------:R-:W-:-:S13]  /*03a0*/  FSETP.GEU.AND P0, PT, R2, 1.175494350822287508e-38, PT ;  /* 0x008000000200780b */ /* 0x000fda0003f0e000 */
[----:B------:R-:W-:-:S04]  /*03b0*/  @!P0 FMUL R2, R2, 8388608 ;  /* 0x4b00000002028820 */ /* 0x000fc80000400000 */
[C---:B------:R-:W-:Y:S01]  /*03c0*/  VIADD R0, R2.reuse, 0xc0d55555 ;  /* 0xc0d5555502007836 */ /* 0x040fe20000000000 */
[----:B------:R-:W-:-:S04]  /*03d0*/  FSETP.NEU.AND P2, PT, R2, RZ, PT ;  /* 0x000000ff0200720b */ /* 0x000fc80003f4d000 */
[----:B------:R-:W-:-:S04]  /*03e0*/  LOP3.LUT R3, R0, 0xff800000, RZ, 0xc0, !PT ;  /* 0xff80000000037812 */ /* 0x000fc800078ec0ff */
[-C--:B------:R-:W-:Y:S02]  /*03f0*/  IADD3 R0, PT, PT, R2, -R3.reuse, RZ ;  /* 0x8000000302007210 */ /* 0x080fe40007ffe0ff */
[----:B------:R-:W-:-:S03]  /*0400*/  I2FP.F32.S32 R3, R3 ;  /* 0x0000000300037245 */ /* 0x000fc60000201400 */
[----:B------:R-:W-:Y:S01]  /*0410*/  FADD R4, R0, -1 ;  /* 0xbf80000000047421 */ /* 0x000fe20000000000 */
[----:B------:R-:W-:Y:S02]  /*0420*/  FSEL R0, RZ, -23, P0 ;  /* 0xc1b80000ff007808 */ /* 0x000fe40000000000 */
[----:B------:R-:W-:Y:S01]  /*0430*/  ISETP.GT.U32.AND P0, PT, R2, 0x7f7fffff, PT ;  /* 0x7f7fffff0200780c */ /* 0x000fe20003f04070 */
[C---:B------:R-:W-:Y:S02]  /*0440*/  FFMA R5, R4.reuse, -R5, 0.14084610342979431152 ;  /* 0x3e1039f604057423 */ /* 0x040fe40000000805 */
[----:B------:R-:W-:Y:S01]  /*0450*/  FFMA R0, R3, 1.1920928955078125e-07, R0 ;  /* 0x3400000003007823 */ /* 0x000fe20000000000 */
[----:B------:R-:W-:Y:S02]  /*0460*/  IMAD.MOV.U32 R3, RZ, RZ, 0x7f800000 ;  /* 0x7f800000ff037424 */ /* 0x000fe400078e00ff */
[----:B------:R-:W-:-:S04]  /*0470*/  FFMA R5, R4, R5, -0.12148627638816833496 ;  /* 0xbdf8cdcc04057423 */ /* 0x000fc80000000005 */
[----:B------:R-:W-:-:S04]  /*0480*/  FFMA R5, R4, R5, 0.13980610668659210205 ;  /* 0x3e0f295504057423 */ /* 0x000fc80000000005 */
[----:B------:R-:W-:-:S04]  /*0490*/  FFMA R5, R4, R5, -0.16684235632419586182 ;  /* 0xbe2ad8b904057423 */ /* 0x000fc80000000005 */
[----:B------:R-:W-:-:S04]  /*04a0*/  FFMA R5, R4, R5, 0.20012299716472625732 ;  /* 0x3e4ced0b04057423 */ /* 0x000fc80000000005 */
[----:B------:R-:W-:-:S04]  /*04b0*/  FFMA R5, R4, R5, -0.24999669194221496582 ;  /* 0xbe7fff2204057423 */ /* 0x000fc80000000005 */
[----:B------:R-:W-:-:S04]  /*04c0*/  FFMA R5, R4, R5, 0.33333182334899902344 ;  /* 0x3eaaaa7804057423 */ /* 0x000fc80000000005 */
[----:B------:R-:W-:-:S04]  /*04d0*/  FFMA R5, R4, R5, -0.5 ;  /* 0xbf00000004057423 */ /* 0x000fc80000000005 */
[----:B------:R-:W-:-:S04]  /*04e0*/  FMUL R5, R4, R5 ;  /* 0x0000000504057220 */ /* 0x000fc80000400000 */
[----:B------:R-:W-:-:S04]  /*04f0*/  FFMA R5, R4, R5, R4 ;  /* 0x0000000504057223 */ /* 0x000fc80000000004 */
[----:B------:R-:W-:Y:S01]  /*0500*/  FFMA R0, R0, 0.69314718246459960938, R5 ;  /* 0x3f31721800007823 */ /* 0x000fe20000000005 */
[----:B------:R-:W-:-:S04]  /*0510*/  @P0 FFMA R0, R2, R3, +INF ;  /* 0x7f80000002000423 */ /* 0x000fc80000000003 */
[----:B------:R-:W-:-:S04]  /*0520*/  FMUL R0, R0, 0.43429449200630187988 ;  /* 0x3ede5bd900007820 */ /* 0x000fc80000400000 */
[----:B------:R-:W-:-:S04]  /*0530*/  FMUL R3, R0, 1.98009994811743717426e+34 ;  /* 0x787410f000037820 */ /* 0x000fc80000400000 */
[----:B------:R-:W0:Y:S08]  /*0540*/  MUFU.RCP R0, R3 ;  /* 0x0000000300007308 */ /* 0x000e300000001000 */
[----:B------:R-:W1:Y:S01]  /*0550*/  FCHK P0, -R8, R3 ;  /* 0x0000000308007302 */ /* 0x000e620000000100 */
[----:B0-----:R-:W-:-:S04]  /*0560*/  FFMA R5, -R3, R0, 1 ;  /* 0x3f80000003057423 */ /* 0x001fc80000000100 */
[----:B------:R-:W-:-:S04]  /*0570*/  FFMA R0, R0, R5, R0 ;  /* 0x0000000500007223 */ /* 0x000fc80000000000 */
[----:B------:R-:W-:-:S04]  /*0580*/  FFMA R4, R0, -1.7650000324918940468e-36, RZ ;  /* 0x8416264c00047823 */ /* 0x000fc800000000ff */
[----:B------:R-:W-:-:S04]  /*0590*/  FFMA R5, -R3, R4, -1.7650000324918940468e-36 ;  /* 0x8416264c03057423 */ /* 0x000fc80000000104 */
[----:B------:R-:W-:Y:S01]  /*05a0*/  FFMA R0, R0, R5, R4 ;  /* 0x0000000500007223 */ /* 0x000fe20000000004 */
[----:B-1----:R-:W-:Y:S06]  /*05b0*/  @!P0 BRA `(.L_x_3) ;  /* 0x0000000000108947 */ /* 0x002fec0003800000 */
[----:B------:R-:W-:Y:S01]  /*05c0*/  IMAD.MOV.U32 R2, RZ, RZ, -0x7be9d9b4 ;  /* 0x8416264cff027424 */ /* 0x000fe200078e00ff */
[----:B------:R-:W-:-:S07]  /*05d0*/  MOV R4, 0x5f0 ;  /* 0x000005f000047802 */ /* 0x000fce0000000f00 */
[----:B------:R-:W-:Y:S05]  /*05e0*/  CALL.REL.NOINC `($__internal_0_$__cuda_sm3x_div_rn_noftz_f32_slowpath) ;  /* 0x0000000000347944 */ /* 0x000fea0003c00000 */
[----:B------:R-:W-:-:S07]  /*05f0*/  MOV R0, R2 ;  /* 0x0000000200007202 */ /* 0x000fce0000000f00 */
.L_x_3:
[----:B------:R-:W-:-:S05]  /*0600*/  FADD R0, RZ, R0 ;  /* 0x00000000ff007221 */ /* 0x000fca0000000000 */
[----:B------:R-:W-:-:S07]  /*0610*/  FSEL R0, R0, RZ, P2 ;  /* 0x000000ff00007208 */ /* 0x000fce0001000000 */
.L_x_0:
[----:B------:R-:W0:Y:S01]  /*0620*/  F2F.F64.F32 R2, R0 ;  /* 0x0000000000027310 */ /* 0x000e220000201800 */
[----:B------:R-:W-:Y:S01]  /*0630*/  MOV R8, 0x0 ;  /* 0x0000000000087802 */ /* 0x000fe20000000f00 */
[----:B------:R-:W1:Y:S05]  /*0640*/  LDCU.64 UR4, c[0x4][0x8] ;  /* 0x01000100ff0477ac */ /* 0x000e6a0008000a00 */
[----:B------:R-:W2:Y:S01]  /*0650*/  LDC.64 R8, c[0x4][R8] ;  /* 0x0100000008087b82 */ /* 0x000ea20000000a00 */
[----:B0-----:R0:W-:Y:S01]  /*0660*/  STL.64 [R1], R2 ;  /* 0x0000000201007387 */ /* 0x0011e20000100a00 */
[----:B-1----:R-:W-:Y:S01]  /*0670*/  IMAD.U32 R4, RZ, RZ, UR4 ;  /* 0x00000004ff047e24 */ /* 0x002fe2000f8e00ff */
[----:B------:R-:W-:-:S07]  /*0680*/  MOV R5, UR5 ;  /* 0x0000000500057c02 */ /* 0x000fce0008000f00 */
[----:B------:R-:W-:-:S07]  /*0690*/  LEPC R20, `(.L_x_4) ;  /* 0x000000001014794e */ /* 0x000fce0000000000 */
[----:B0-2---:R-:W-:Y:S05]  /*06a0*/  CALL.ABS.NOINC R8 ;  /* 0x0000000008007343 */ /* 0x005fea0003c00000 */
.L_x_4:
[----:B------:R-:W-:Y:S05]  /*06b0*/  EXIT ;  /* 0x000000000000794d */ /* 0x000fea0003800000 */
        .weak           $__internal_0_$__cuda_sm3x_div_rn_noftz_f32_slowpath
        .type           $__internal_0_$__cuda_sm3x_div_rn_noftz_f32_slowpath,@function
        .size           $__internal_0_$__cuda_sm3x_div_rn_noftz_f32_slowpath,(.L_x_14 - $__internal_0_$__cuda_sm3x_div_rn_noftz_f32_slowpath)
$__internal_0_$__cuda_sm3x_div_rn_noftz_f32_slowpath:
[----:B------:R-:W-:Y:S02]  /*06c0*/  SHF.R.U32.HI R8, RZ, 0x17, R3 ;  /* 0x00000017ff087819 */ /* 0x000fe40000011603 */
[----:B------:R-:W-:Y:S02]  /*06d0*/  SHF.R.U32.HI R5, RZ, 0x17, R2 ;  /* 0x00000017ff057819 */ /* 0x000fe40000011602 */
[----:B------:R-:W-:Y:S02]  /*06e0*/  LOP3.LUT R12, R8, 0xff, RZ, 0xc0, !PT ;  /* 0x000000ff080c7812 */ /* 0x000fe400078ec0ff */
[----:B------:R-:W-:-:S03]  /*06f0*/  LOP3.LUT R10, R5, 0xff, RZ, 0xc0, !PT ;  /* 0x000000ff050a7812 */ /* 0x000fc600078ec0ff */
[----:B------:R-:W-:Y:S01]  /*0700*/  VIADD R9, R12, 0xffffffff ;  /* 0xffffffff0c097836 */ /* 0x000fe20000000000 */
[----:B------:R-:W-:-:S04]  /*0710*/  IADD3 R8, PT, PT, R10, -0x1, RZ ;  /* 0xffffffff0a087810 */ /* 0x000fc80007ffe0ff */
[----:B------:R-:W-:-:S04]  /*0720*/  ISETP.GT.U32.AND P0, PT, R9, 0xfd, PT ;  /* 0x000000fd0900780c */ /* 0x000fc80003f04070 */
[----:B------:R-:W-:-:S13]  /*0730*/  ISETP.GT.U32.OR P0, PT, R8, 0xfd, P0 ;  /* 0x000000fd0800780c */ /* 0x000fda0000704470 */
[----:B------:R-:W-:Y:S01]  /*0740*/  @!P0 IMAD.MOV.U32 R5, RZ, RZ, RZ ;  /* 0x000000ffff058224 */ /* 0x000fe200078e00ff */
[----:B------:R-:W-:Y:S06]  /*0750*/  @!P0 BRA `(.L_x_5) ;  /* 0x00000000005c8947 */ /* 0x000fec0003800000 */
[----:B------:R-:W-:Y:S02]  /*0760*/  FSETP.GTU.FTZ.AND P0, PT, |R2|, +INF , PT ;  /* 0x7f8000000200780b */ /* 0x000fe40003f1c200 */
[----:B------:R-:W-:-:S04]  /*0770*/  FSETP.GTU.FTZ.AND P1, PT, |R3|, +INF , PT ;  /* 0x7f8000000300780b */ /* 0x000fc80003f3c200 */
[----:B------:R-:W-:-:S13]  /*0780*/  PLOP3.LUT P0, PT, P0, P1, PT, 0xf8, 0x8f ;  /* 0x00000000008f781c */ /* 0x000fda0000703f70 */
[----:B------:R-:W-:Y:S05]  /*0790*/  @P0 BRA `(.L_x_6) ;  /* 0x0000000400440947 */ /* 0x000fea0003800000 */
[----:B------:R-:W-:-:S13]  /*07a0*/  LOP3.LUT P0, RZ, R3, 0x7fffffff, R2, 0xc8, !PT ;  /* 0x7fffffff03ff7812 */ /* 0x000fda000780c802 */
[----:B------:R-:W-:Y:S05]  /*07b0*/  @!P0 BRA `(.L_x_7) ;  /* 0x0000000400348947 */ /* 0x000fea0003800000 */
[C---:B------:R-:W-:Y:S02]  /*07c0*/  FSETP.NEU.FTZ.AND P3, PT, |R2|.reuse, +INF , PT ;  /* 0x7f8000000200780b */ /* 0x040fe40003f7d200 */
[----:B------:R-:W-:Y:S02]  /*07d0*/  FSETP.NEU.FTZ.AND P1, PT, |R3|, +INF , PT ;  /* 0x7f8000000300780b */ /* 0x000fe40003f3d200 */
[----:B------:R-:W-:-:S11]  /*07e0*/  FSETP.NEU.FTZ.AND P0, PT, |R2|, +INF , PT ;  /* 0x7f8000000200780b */ /* 0x000fd60003f1d200 */
[----:B------:R-:W-:Y:S05]  /*07f0*/  @!P1 BRA !P3, `(.L_x_7) ;  /* 0x0000000400249947 */ /* 0x000fea0005800000 */
[----:B------:R-:W-:-:S04]  /*0800*/  LOP3.LUT P3, RZ, R2, 0x7fffffff, RZ, 0xc0, !PT ;  /* 0x7fffffff02ff7812 */ /* 0x000fc8000786c0ff */
[----:B------:R-:W-:-:S13]  /*0810*/  PLOP3.LUT P1, PT, P1, P3, PT, 0x2f, 0xf2 ;  /* 0x0000000000f2781c */ /* 0x000fda0000f26577 */
[----:B------:R-:W-:Y:S05]  /*0820*/  @P1 BRA `(.L_x_8) ;  /* 0x0000000400101947 */ /* 0x000fea0003800000 */
[----:B------:R-:W-:-:S04]  /*0830*/  LOP3.LUT P1, RZ, R3, 0x7fffffff, RZ, 0xc0, !PT ;  /* 0x7fffffff03ff7812 */ /* 0x000fc8000782c0ff */
[----:B------:R-:W-:-:S13]  /*0840*/  PLOP3.LUT P0, PT, P0, P1, PT, 0x2f, 0xf2 ;  /* 0x0000000000f2781c */ /* 0x000fda0000702577 */
[----:B------:R-:W-:Y:S05]  /*0850*/  @P0 BRA `(.L_x_9) ;  /* 0x0000000000f80947 */ /* 0x000fea0003800000 */
[----:B------:R-:W-:Y:S02]  /*0860*/  ISETP.GE.AND P0, PT, R8, RZ, PT ;  /* 0x000000ff0800720c */ /* 0x000fe40003f06270 */
[----:B------:R-:W-:-:S11]  /*0870*/  ISETP.GE.AND P1, PT, R9, RZ, PT ;  /* 0x000000ff0900720c */ /* 0x000fd60003f26270 */
[----:B------:R-:W-:Y:S01]  /*0880*/  @P0 MOV R5, RZ ;  /* 0x000000ff00050202 */ /* 0x000fe20000000f00 */
[----:B------:R-:W-:Y:S02]  /*0890*/  @!P0 IMAD.MOV.U32 R5, RZ, RZ, -0x40 ;  /* 0xffffffc0ff058424 */ /* 0x000fe400078e00ff */
[----:B------:R-:W-:Y:S01]  /*08a0*/  @!P0 FFMA R2, R2, 1.84467440737095516160e+19, RZ ;  /* 0x5f80000002028823 */ /* 0x000fe200000000ff */
[----:B------:R-:W-:Y:S02]  /*08b0*/  @!P1 FFMA R3, R3, 1.84467440737095516160e+19, RZ ;  /* 0x5f80000003039823 */ /* 0x000fe400000000ff */
[----:B------:R-:W-:-:S07]  /*08c0*/  @!P1 IADD3 R5, PT, PT, R5, 0x40, RZ ;  /* 0x0000004005059810 */ /* 0x000fce0007ffe0ff */
.L_x_5:
[----:B------:R-:W-:-:S05]  /*08d0*/  LEA R8, R12, 0xc0800000, 0x17 ;  /* 0xc08000000c087811 */ /* 0x000fca00078eb8ff */
[----:B------:R-:W-:Y:S01]  /*08e0*/  IMAD.IADD R8, R3, 0x1, -R8 ;  /* 0x0000000103087824 */ /* 0x000fe200078e0a08 */
[----:B------:R-:W-:-:S03]  /*08f0*/  IADD3 R3, PT, PT, R10, -0x7f, RZ ;  /* 0xffffff810a037810 */ /* 0x000fc60007ffe0ff */
[----:B------:R0:W1:Y:S01]  /*0900*/  MUFU.RCP R9, R8 ;  /* 0x0000000800097308 */ /* 0x0000620000001000 */
[----:B------:R-:W-:Y:S01]  /*0910*/  FADD.FTZ R11, -R8, -RZ ;  /* 0x800000ff080b7221 */ /* 0x000fe20000010100 */
[C---:B------:R-:W-:Y:S01]  /*0920*/  IMAD R2, R3.reuse, -0x800000, R2 ;  /* 0xff80000003027824 */ /* 0x040fe200078e0202 */
[----:B0-----:R-:W-:-:S05]  /*0930*/  IADD3 R8, PT, PT, R3, 0x7f, -R12 ;  /* 0x0000007f03087810 */ /* 0x001fca0007ffe80c */
[----:B------:R-:W-:Y:S02]  /*0940*/  IMAD.IADD R8, R8, 0x1, R5 ;  /* 0x0000000108087824 */ /* 0x000fe400078e0205 */
[----:B-1----:R-:W-:-:S04]  /*0950*/  FFMA R10, R9, R11, 1 ;  /* 0x3f800000090a7423 */ /* 0x002fc8000000000b */
[----:B------:R-:W-:-:S04]  /*0960*/  FFMA R14, R9, R10, R9 ;  /* 0x0000000a090e7223 */ /* 0x000fc80000000009 */
[----:B------:R-:W-:-:S04]  /*0970*/  FFMA R9, R2, R14, RZ ;  /* 0x0000000e02097223 */ /* 0x000fc800000000ff */
[----:B------:R-:W-:-:S04]  /*0980*/  FFMA R10, R11, R9, R2 ;  /* 0x000000090b0a7223 */ /* 0x000fc80000000002 */
[----:B------:R-:W-:-:S04]  /*0990*/  FFMA R9, R14, R10, R9 ;  /* 0x0000000a0e097223 */ /* 0x000fc80000000009 */
[----:B------:R-:W-:-:S04]  /*09a0*/  FFMA R10, R11, R9, R2 ;  /* 0x000000090b0a7223 */ /* 0x000fc80000000002 */
[----:B------:R-:W-:-:S05]  /*09b0*/  FFMA R2, R14, R10, R9 ;  /* 0x0000000a0e027223 */ /* 0x000fca0000000009 */
[----:B------:R-:W-:-:S04]  /*09c0*/  SHF.R.U32.HI R3, RZ, 0x17, R2 ;  /* 0x00000017ff037819 */ /* 0x000fc80000011602 */
[----:B------:R-:W-:-:S04]  /*09d0*/  LOP3.LUT R3, R3, 0xff, RZ, 0xc0, !PT ;  /* 0x000000ff03037812 */ /* 0x000fc800078ec0ff */
[----:B------:R-:W-:-:S05]  /*09e0*/  IADD3 R11, PT, PT, R3, R8, RZ ;  /* 0x00000008030b7210 */ /* 0x000fca0007ffe0ff */
[----:B------:R-:W-:-:S05]  /*09f0*/  VIADD R3, R11, 0xffffffff ;  /* 0xffffffff0b037836 */ /* 0x000fca0000000000 */
[----:B------:R-:W-:-:S13]  /*0a00*/  ISETP.GE.U32.AND P0, PT, R3, 0xfe, PT ;  /* 0x000000fe0300780c */ /* 0x000fda0003f06070 */
[----:B------:R-:W-:Y:S05]  /*0a10*/  @!P0 BRA `(.L_x_10) ;  /* 0x0000000000808947 */ /* 0x000fea0003800000 */
[----:B------:R-:W-:-:S13]  /*0a20*/  ISETP.GT.AND P0, PT, R11, 0xfe, PT ;  /* 0x000000fe0b00780c */ /* 0x000fda0003f04270 */
[----:B------:R-:W-:Y:S05]  /*0a30*/  @P0 BRA `(.L_x_11) ;  /* 0x00000000006c0947 */ /* 0x000fea0003800000 */
[----:B------:R-:W-:-:S13]  /*0a40*/  ISETP.GE.AND P0, PT, R11, 0x1, PT ;  /* 0x000000010b00780c */ /* 0x000fda0003f06270 */
[----:B------:R-:W-:Y:S05]  /*0a50*/  @P0 BRA `(.L_x_12) ;  /* 0x0000000000980947 */ /* 0x000fea0003800000 */
[----:B------:R-:W-:Y:S02]  /*0a60*/  ISETP.GE.AND P0, PT, R11, -0x18, PT ;  /* 0xffffffe80b00780c */ /* 0x000fe40003f06270 */
[----:B------:R-:W-:-:S11]  /*0a70*/  LOP3.LUT R2, R2, 0x80000000, RZ, 0xc0, !PT ;  /* 0x8000000002027812 */ /* 0x000fd600078ec0ff */
[----:B------:R-:W-:Y:S05]  /*0a80*/  @!P0 BRA `(.L_x_12) ;  /* 0x00000000008c8947 */ /* 0x000fea0003800000 */
[CCC-:B------:R-:W-:Y:S01]  /*0a90*/  FFMA.RZ R3, R14.reuse, R10.reuse, R9.reuse ;  /* 0x0000000a0e037223 */ /* 0x1c0fe2000000c009 */
[CCC-:B------:R-:W-:Y:S01]  /*0aa0*/  FFMA.RM R8, R14.reuse, R10.reuse, R9.reuse ;  /* 0x0000000a0e087223 */ /* 0x1c0fe20000004009 */
[C---:B------:R-:W-:Y:S02]  /*0ab0*/  ISETP.NE.AND P3, PT, R11.reuse, RZ, PT ;  /* 0x000000ff0b00720c */ /* 0x040fe40003f65270 */
[----:B------:R-:W-:Y:S02]  /*0ac0*/  ISETP.NE.AND P1, PT, R11, RZ, PT ;  /* 0x000000ff0b00720c */ /* 0x000fe40003f25270 */
[----:B------:R-:W-:Y:S01]  /*0ad0*/  LOP3.LUT R5, R3, 0x7fffff, RZ, 0xc0, !PT ;  /* 0x007fffff03057812 */ /* 0x000fe200078ec0ff */
[----:B------:R-:W-:Y:S01]  /*0ae0*/  FFMA.RP R3, R14, R10, R9 ;  /* 0x0000000a0e037223 */ /* 0x000fe20000008009 */
[----:B------:R-:W-:Y:S01]  /*0af0*/  IADD3 R10, PT, PT, R11, 0x20, RZ ;  /* 0x000000200b0a7810 */ /* 0x000fe20007ffe0ff */
[----:B------:R-:W-:Y:S01]  /*0b00*/  IMAD.MOV R9, RZ, RZ, -R11 ;  /* 0x000000ffff097224 */ /* 0x000fe200078e0a0b */
[----:B------:R-:W-:-:S02]  /*0b10*/  LOP3.LUT R5, R5, 0x800000, RZ, 0xfc, !PT ;  /* 0x0080000005057812 */ /* 0x000fc400078efcff */
[----:B------:R-:W-:Y:S02]  /*0b20*/  FSETP.NEU.FTZ.AND P0, PT, R3, R8, PT ;  /* 0x000000080300720b */ /* 0x000fe40003f1d000 */
[----:B------:R-:W-:Y:S02]  /*0b30*/  SHF.L.U32 R10, R5, R10, RZ ;  /* 0x0000000a050a7219 */ /* 0x000fe400000006ff */
[----:B------:R-:W-:Y:S02]  /*0b40*/  SEL R8, R9, RZ, P3 ;  /* 0x000000ff09087207 */ /* 0x000fe40001800000 */
[----:B------:R-:W-:Y:S02]  /*0b50*/  ISETP.NE.AND P1, PT, R10, RZ, P1 ;  /* 0x000000ff0a00720c */ /* 0x000fe40000f25270 */
[----:B------:R-:W-:Y:S02]  /*0b60*/  SHF.R.U32.HI R8, RZ, R8, R5 ;  /* 0x00000008ff087219 */ /* 0x000fe40000011605 */
[----:B------:R-:W-:-:S02]  /*0b70*/  PLOP3.LUT P0, PT, P0, P1, PT, 0xf8, 0x8f ;  /* 0x00000000008f781c */ /* 0x000fc40000703f70 */
[----:B------:R-:W-:Y:S02]  /*0b80*/  SHF.R.U32.HI R10, RZ, 0x1, R8 ;  /* 0x00000001ff0a7819 */ /* 0x000fe40000011608 */
[----:B------:R-:W-:-:S04]  /*0b90*/  SEL R3, RZ, 0x1, !P0 ;  /* 0x00000001ff037807 */ /* 0x000fc80004000000 */
[----:B------:R-:W-:-:S04]  /*0ba0*/  LOP3.LUT R3, R3, 0x1, R10, 0xf8, !PT ;  /* 0x0000000103037812 */ /* 0x000fc800078ef80a */
[----:B------:R-:W-:-:S04]  /*0bb0*/  LOP3.LUT R3, R3, R8, RZ, 0xc0, !PT ;  /* 0x0000000803037212 */ /* 0x000fc800078ec0ff */
[----:B------:R-:W-:-:S04]  /*0bc0*/  IADD3 R3, PT, PT, R10, R3, RZ ;  /* 0x000000030a037210 */ /* 0x000fc80007ffe0ff */
[----:B------:R-:W-:Y:S01]  /*0bd0*/  LOP3.LUT R2, R3, R2, RZ, 0xfc, !PT ;  /* 0x0000000203027212 */ /* 0x000fe200078efcff */
[----:B------:R-:W-:Y:S06]  /*0be0*/  BRA `(.L_x_12) ;  /* 0x0000000000347947 */ /* 0x000fec0003800000 */
.L_x_11:
[----:B------:R-:W-:-:S04]  /*0bf0*/  LOP3.LUT R2, R2, 0x80000000, RZ, 0xc0, !PT ;  /* 0x8000000002027812 */ /* 0x000fc800078ec0ff */
[----:B------:R-:W-:Y:S01]  /*0c00*/  LOP3.LUT R2, R2, 0x7f800000, RZ, 0xfc, !PT ;  /* 0x7f80000002027812 */ /* 0x000fe200078efcff */
[----:B------:R-:W-:Y:S06]  /*0c10*/  BRA `(.L_x_12) ;  /* 0x0000000000287947 */ /* 0x000fec0003800000 */
.L_x_10:
[----:B------:R-:W-:Y:S01]  /*0c20*/  IMAD R2, R8, 0x800000, R2 ;  /* 0x0080000008027824 */ /* 0x000fe200078e0202 */
[----:B------:R-:W-:Y:S06]  /*0c30*/  BRA `(.L_x_12) ;  /* 0x0000000000207947 */ /* 0x000fec0003800000 */
.L_x_9:
[----:B------:R-:W-:-:S04]  /*0c40*/  LOP3.LUT R2, R3, 0x80000000, R2, 0x48, !PT ;  /* 0x8000000003027812 */ /* 0x000fc800078e4802 */
[----:B------:R-:W-:Y:S01]  /*0c50*/  LOP3.LUT R2, R2, 0x7f800000, RZ, 0xfc, !PT ;  /* 0x7f80000002027812 */ /* 0x000fe200078efcff */
[----:B------:R-:W-:Y:S06]  /*0c60*/  BRA `(.L_x_12) ;  /* 0x0000000000147947 */ /* 0x000fec0003800000 */
.L_x_8:
[----:B------:R-:W-:Y:S01]  /*0c70*/  LOP3.LUT R2, R3, 0x80000000, R2, 0x48, !PT ;  /* 0x8000000003027812 */ /* 0x000fe200078e4802 */
[----:B------:R-:W-:Y:S06]  /*0c80*/  BRA `(.L_x_12) ;  /* 0x00000000000c7947 */ /* 0x000fec0003800000 */
.L_x_7:
[----:B------:R-:W0:Y:S01]  /*0c90*/  MUFU.RSQ R2, -QNAN ;  /* 0xffc0000000027908 */ /* 0x000e220000001400 */
[----:B------:R-:W-:Y:S05]  /*0ca0*/  BRA `(.L_x_12) ;  /* 0x0000000000047947 */ /* 0x000fea0003800000 */
.L_x_6:
[----:B------:R-:W-:-:S07]  /*0cb0*/  FADD.FTZ R2, R2, R3 ;  /* 0x0000000302027221 */ /* 0x000fce0000010000 */
.L_x_12:
[----:B------:R-:W-:-:S04]  /*0cc0*/  HFMA2 R5, -RZ, RZ, 0, 0 ;  /* 0x00000000ff057431 */ /* 0x000fc800000001ff */
[----:B0-----:R-:W-:Y:S05]  /*0cd0*/  RET.REL.NODEC R4 `(_Z7computefffifffffff) ;  /* 0xfffffff004c87950 */ /* 0x001fea0003c3ffff */
.L_x_13:
[----:B------:R-:W-:-:S00]  /*0ce0*/  BRA `(.L_x_13) ;  /* 0xfffffffc00fc7947 */ /* 0x000fc0000383ffff */
[----:B------:R-:W-:-:S00]  /*0cf0*/  NOP ;  /* 0x0000000000007918 */ /* 0x000fc00000000000 */
        /* <DEDUP_REMOVED lines=8> */
.L_x_14:


//--------------------- .nv.global.init           --------------------------
	.section	.nv.global.init,"aw",@progbits
.nv.global.init:
	.type		$str,@object
	.size		$str,(.L_0 - $str)
$str:
        /*0000*/ 	.byte	0x25, 0x2e, 0x31, 0x37, 0x67, 0x0a, 0x00
.L_0:


//--------------------- .nv.shared.reserved.0     --------------------------
	.section	.nv.shared.reserved.0,"aw",@nobits
	.weak		__nv_reservedSMEM_offset_0_alias
	.size		__nv_reservedSMEM_offset_0_alias, 0, 64
	.other		__nv_reservedSMEM_offset_0_alias,@"STO_CUDA_RESERVED_SHARED STV_DEFAULT"
__nv_reservedSMEM_offset_0_alias:
	.zero		0
	.zero		64


//--------------------- .nv.constant0._Z7computefffifffffff --------------------------
	.section	.nv.constant0._Z7computefffifffffff,"a",@progbits
	.sectionflags	@""
	.align	4
.nv.constant0._Z7computefffifffffff:
	.zero		940


//--------------------- SYMBOLS --------------------------

	.type		.nv.reservedSmem.offset0,@object
	.size		.nv.reservedSmem.offset0,0x4
	.type		vprintf,@function
